	.headerflags	@"EF_CUDA_TEXMODE_UNIFIED EF_CUDA_64BIT_ADDRESS EF_CUDA_ACCELERATORS EF_CUDA_SM90 EF_CUDA_VIRTUAL_SM(EF_CUDA_SM90)"
	.elftype	@"ET_EXEC"


//--------------------- .nv.info                  --------------------------
	.section	.nv.info,"",@"SHT_CUDA_INFO"
	.align	4


	//----- nvinfo : EIATTR_REGCOUNT
	.align		4
        /*0000*/ 	.byte	0x04, 0x2f
        /*0002*/ 	.short	(.L_3 - .L_2)
	.align		4
.L_2:
        /*0004*/ 	.word	index@(triton_poi_fused_cat_20)
        /*0008*/ 	.word	0x00000030


	//----- nvinfo : EIATTR_MIN_STACK_SIZE
	.align		4
.L_3:
        /*000c*/ 	.byte	0x04, 0x12
        /*000e*/ 	.short	(.L_5 - .L_4)
	.align		4
.L_4:
        /*0010*/ 	.word	index@(triton_poi_fused_cat_20)
        /*0014*/ 	.word	0x00000000


	//----- nvinfo : EIATTR_FRAME_SIZE
	.align		4
.L_5:
        /*0018*/ 	.byte	0x04, 0x11
        /*001a*/ 	.short	(.L_7 - .L_6)
	.align		4
.L_6:
        /*001c*/ 	.word	index@(triton_poi_fused_cat_20)
        /*0020*/ 	.word	0x00000000


	//----- nvinfo : EIATTR_MIN_STACK_SIZE
	.align		4
.L_7:
        /*0024*/ 	.byte	0x04, 0x12
        /*0026*/ 	.short	(.L_9 - .L_8)
	.align		4
.L_8:
        /*0028*/ 	.word	index@(triton_poi_fused_cat_20)
        /*002c*/ 	.word	0x00000000
.L_9:


//--------------------- .nv.info.triton_poi_fused_cat_20 --------------------------
	.section	.nv.info.triton_poi_fused_cat_20,"",@"SHT_CUDA_INFO"
	.sectionflags	@""
	.align	4


	//----- nvinfo : EIATTR_CUDA_API_VERSION
	.align		4
        /*0000*/ 	.byte	0x04, 0x37
        /*0002*/ 	.short	(.L_11 - .L_10)
.L_10:
        /*0004*/ 	.word	0x0000007c


	//----- nvinfo : EIATTR_KPARAM_INFO
	.align		4
.L_11:
        /*0008*/ 	.byte	0x04, 0x17
        /*000a*/ 	.short	(.L_13 - .L_12)
.L_12:
        /*000c*/ 	.word	0x00000000
        /*0010*/ 	.short	0x0007
        /*0012*/ 	.short	0x0038
        /*0014*/ 	.byte	0x00, 0xf0, 0x11, 0x00


	//----- nvinfo : EIATTR_KPARAM_INFO
	.align		4
.L_13:
        /*0018*/ 	.byte	0x04, 0x17
        /*001a*/ 	.short	(.L_15 - .L_14)
.L_14:
        /*001c*/ 	.word	0x00000000
        /*0020*/ 	.short	0x0006
        /*0022*/ 	.short	0x0030
        /*0024*/ 	.byte	0x00, 0xf4, 0x21, 0x00


	//----- nvinfo : EIATTR_KPARAM_INFO
	.align		4
.L_15:
        /*0028*/ 	.byte	0x04, 0x17
        /*002a*/ 	.short	(.L_17 - .L_16)
.L_16:
        /*002c*/ 	.word	0x00000000
        /*0030*/ 	.short	0x0005
        /*0032*/ 	.short	0x0028
        /*0034*/ 	.byte	0x00, 0xf4, 0x21, 0x00


	//----- nvinfo : EIATTR_KPARAM_INFO
	.align		4
.L_17:
        /*0038*/ 	.byte	0x04, 0x17
        /*003a*/ 	.short	(.L_19 - .L_18)
.L_18:
        /*003c*/ 	.word	0x00000000
        /*0040*/ 	.short	0x0004
        /*0042*/ 	.short	0x0020
        /*0044*/ 	.byte	0x00, 0xf4, 0x21, 0x00


	//----- nvinfo : EIATTR_KPARAM_INFO
	.align		4
.L_19:
        /*0048*/ 	.byte	0x04, 0x17
        /*004a*/ 	.short	(.L_21 - .L_20)
.L_20:
        /*004c*/ 	.word	0x00000000
        /*0050*/ 	.short	0x0003
        /*0052*/ 	.short	0x0018
        /*0054*/ 	.byte	0x00, 0xf4, 0x21, 0x00


	//----- nvinfo : EIATTR_KPARAM_INFO
	.align		4
.L_21:
        /*0058*/ 	.byte	0x04, 0x17
        /*005a*/ 	.short	(.L_23 - .L_22)
.L_22:
        /*005c*/ 	.word	0x00000000
        /*0060*/ 	.short	0x0002
        /*0062*/ 	.short	0x0010
        /*0064*/ 	.byte	0x00, 0xf4, 0x21, 0x00


	//----- nvinfo : EIATTR_KPARAM_INFO
	.align		4
.L_23:
        /*0068*/ 	.byte	0x04, 0x17
        /*006a*/ 	.short	(.L_25 - .L_24)
.L_24:
        /*006c*/ 	.word	0x00000000
        /*0070*/ 	.short	0x0001
        /*0072*/ 	.short	0x0008
        /*0074*/ 	.byte	0x00, 0xf4, 0x21, 0x00


	//----- nvinfo : EIATTR_KPARAM_INFO
	.align		4
.L_25:
        /*0078*/ 	.byte	0x04, 0x17
        /*007a*/ 	.short	(.L_27 - .L_26)
.L_26:
        /*007c*/ 	.word	0x00000000
        /*0080*/ 	.short	0x0000
        /*0082*/ 	.short	0x0000
        /*0084*/ 	.byte	0x00, 0xf4, 0x21, 0x00


	//----- nvinfo : EIATTR_SPARSE_MMA_MASK
	.align		4
.L_27:
        /*0088*/ 	.byte	0x03, 0x50
        /*008a*/ 	.short	0x0000


	//----- nvinfo : EIATTR_MAXREG_COUNT
	.align		4
        /*008c*/ 	.byte	0x03, 0x1b
        /*008e*/ 	.short	0x00ff


	//----- nvinfo : EIATTR_EXIT_INSTR_OFFSETS
	.align		4
        /*0090*/ 	.byte	0x04, 0x1c
        /*0092*/ 	.short	(.L_29 - .L_28)


	//   ....[0]....
.L_28:
        /*0094*/ 	.word	0x00001440


	//----- nvinfo : EIATTR_REQNTID
	.align		4
.L_29:
        /*0098*/ 	.byte	0x04, 0x10
        /*009a*/ 	.short	(.L_31 - .L_30)
.L_30:
        /*009c*/ 	.word	0x00000080
        /*00a0*/ 	.word	0x00000001
        /*00a4*/ 	.word	0x00000001


	//----- nvinfo : EIATTR_CBANK_PARAM_SIZE
	.align		4
.L_31:
        /*00a8*/ 	.byte	0x03, 0x19
        /*00aa*/ 	.short	0x003c


	//----- nvinfo : EIATTR_PARAM_CBANK
	.align		4
        /*00ac*/ 	.byte	0x04, 0x0a
        /*00ae*/ 	.short	(.L_33 - .L_32)
	.align		4
.L_32:
        /*00b0*/ 	.word	index@(.nv.constant0.triton_poi_fused_cat_20)
        /*00b4*/ 	.short	0x0210
        /*00b6*/ 	.short	0x003c


	//----- nvinfo : EIATTR_SW_WAR
	.align		4
.L_33:
        /*00b8*/ 	.byte	0x04, 0x36
        /*00ba*/ 	.short	(.L_35 - .L_34)
.L_34:
        /*00bc*/ 	.word	0x00000008
.L_35:


//--------------------- .nv.callgraph             --------------------------
	.section	.nv.callgraph,"",@"SHT_CUDA_CALLGRAPH"
	.align	4
	.sectionentsize	8
	.align		4
        /*0000*/ 	.word	0x00000000
	.align		4
        /*0004*/ 	.word	0xffffffff
	.align		4
        /*0008*/ 	.word	0x00000000
	.align		4
        /*000c*/ 	.word	0xfffffffe
	.align		4
        /*0010*/ 	.word	0x00000000
	.align		4
        /*0014*/ 	.word	0xfffffffd
	.align		4
        /*0018*/ 	.word	0x00000000
	.align		4
        /*001c*/ 	.word	0xfffffffc


//--------------------- .nv.constant4             --------------------------
	.section	.nv.constant4,"a",@progbits
	.align	8
	.align		8
.nv.constant4:
        /*0000*/ 	.dword	_$_str
	.align		8
        /*0008*/ 	.dword	_$_str_$_2


//--------------------- .text.triton_poi_fused_cat_20 --------------------------
	.section	.text.triton_poi_fused_cat_20,"ax",@progbits
	.align	128
        .global         triton_poi_fused_cat_20
        .type           triton_poi_fused_cat_20,@function
        .size           triton_poi_fused_cat_20,(.L_x_1 - triton_poi_fused_cat_20)
        .other          triton_poi_fused_cat_20,@"STO_CUDA_ENTRY STV_DEFAULT"
triton_poi_fused_cat_20:
.text.triton_poi_fused_cat_20:
[----:B------:R-:W-:Y:S01]  /*0000*/  LDC R1, c[0x0][0x28] ;  /* 0x00000a00ff017b82 */ /* 0x000fe20000000800 */
[----:B------:R-:W1:Y:S07]  /*0010*/  S2R R0, SR_TID.X ;  /* 0x0000000000007919 */ /* 0x000e6e0000002100 */
[----:B------:R-:W2:Y:S01]  /*0020*/  LDC.64 R2, c[0x0][0x220] ;  /* 0x00008800ff027b82 */ /* 0x000ea20000000a00 */
[----:B------:R-:W-:Y:S01]  /*0030*/  IMAD.MOV.U32 R4, RZ, RZ, RZ ;  /* 0x000000ffff047224 */ /* 0x000fe200078e00ff */
[----:B------:R-:W-:Y:S01]  /*0040*/  ULDC.64 UR4, c[0x0][0x208] ;  /* 0x0000820000047ab9 */ /* 0x000fe20000000a00 */
[----:B------:R-:W3:Y:S01]  /*0050*/  S2R R5, SR_CTAID.X ;  /* 0x0000000000057919 */ /* 0x000ee20000002500 */
[----:B------:R-:W-:Y:S01]  /*0060*/  CS2R R24, SRZ ;  /* 0x0000000000187805 */ /* 0x000fe2000001ff00 */
[----:B------:R-:W-:-:S02]  /*0070*/  IMAD.MOV.U32 R32, RZ, RZ, RZ ;  /* 0x000000ffff207224 */ /* 0x000fc400078e00ff */
[----:B------:R-:W-:Y:S01]  /*0080*/  IMAD.MOV.U32 R22, RZ, RZ, RZ ;  /* 0x000000ffff167224 */ /* 0x000fe200078e00ff */
[----:B------:R-:W-:Y:S02]  /*0090*/  CS2R R16, SRZ ;  /* 0x0000000000107805 */ /* 0x000fe4000001ff00 */
[----:B------:R-:W-:Y:S01]  /*00a0*/  CS2R R6, SRZ ;  /* 0x0000000000067805 */ /* 0x000fe2000001ff00 */
[----:B------:R-:W4:Y:S01]  /*00b0*/  LDC.64 R10, c[0x0][0x218] ;  /* 0x00008600ff0a7b82 */ /* 0x000f220000000a00 */
[----:B------:R-:W-:Y:S01]  /*00c0*/  IMAD.MOV.U32 R44, RZ, RZ, RZ ;  /* 0x000000ffff2c7224 */ /* 0x000fe200078e00ff */
[----:B------:R-:W-:Y:S01]  /*00d0*/  CS2R R40, SRZ ;  /* 0x0000000000287805 */ /* 0x000fe2000001ff00 */
[----:B------:R-:W-:-:S05]  /*00e0*/  IMAD.MOV.U32 R42, RZ, RZ, RZ ;  /* 0x000000ffff2a7224 */ /* 0x000fca00078e00ff */
[----:B------:R-:W5:Y:S01]  /*00f0*/  LDC.64 R12, c[0x0][0x228] ;  /* 0x00008a00ff0c7b82 */ /* 0x000f620000000a00 */
[----:B------:R-:W-:Y:S01]  /*0100*/  IMAD.MOV.U32 R20, RZ, RZ, RZ ;  /* 0x000000ffff147224 */ /* 0x000fe200078e00ff */
[----:B------:R-:W-:Y:S01]  /*0110*/  CS2R R26, SRZ ;  /* 0x00000000001a7805 */ /* 0x000fe2000001ff00 */
[----:B------:R-:W-:Y:S01]  /*0120*/  IMAD.MOV.U32 R19, RZ, RZ, RZ ;  /* 0x000000ffff137224 */ /* 0x000fe200078e00ff */
[----:B------:R-:W-:Y:S01]  /*0130*/  CS2R R38, SRZ ;  /* 0x0000000000267805 */ /* 0x000fe2000001ff00 */
[----:B------:R-:W-:Y:S01]  /*0140*/  ULDC.64 UR6, c[0x0][0x238] ;  /* 0x00008e0000067ab9 */ /* 0x000fe20000000a00 */
[----:B-1----:R-:W-:-:S05]  /*0150*/  IMAD.SHL.U32 R0, R0, 0x4, RZ ;  /* 0x0000000400007824 */ /* 0x002fca00078e00ff */
[----:B------:R-:W-:-:S05]  /*0160*/  LOP3.LUT R0, R0, 0x1fc, RZ, 0xc0, !PT ;  /* 0x000001fc00007812 */ /* 0x000fca00078ec0ff */
[----:B---3--:R-:W-:Y:S01]  /*0170*/  IMAD R21, R5, 0x400, R0 ;  /* 0x0000040005157824 */ /* 0x008fe200078e0200 */
[----:B------:R-:W-:-:S03]  /*0180*/  SHF.R.S32.HI R5, RZ, 0x15, R5 ;  /* 0x00000015ff057819 */ /* 0x000fc60000011405 */
[----:B------:R-:W-:Y:S01]  /*0190*/  VIADD R18, R21, 0x200 ;  /* 0x0000020015127836 */ /* 0x000fe20000000000 */
[----:B------:R-:W-:Y:S02]  /*01a0*/  SHF.R.S32.HI R28, RZ, 0x1f, R21 ;  /* 0x0000001fff1c7819 */ /* 0x000fe40000011415 */
[----:B------:R-:W-:Y:S02]  /*01b0*/  SGXT R5, R5, 0x1 ;  /* 0x000000010505781a */ /* 0x000fe40000000200 */
[----:B------:R-:W-:Y:S02]  /*01c0*/  LEA.HI R15, R28, R21, RZ, 0x8 ;  /* 0x000000151c0f7211 */ /* 0x000fe400078f40ff */
[----:B------:R-:W-:Y:S02]  /*01d0*/  LEA.HI R5, R5, R18, RZ, 0x8 ;  /* 0x0000001205057211 */ /* 0x000fe400078f40ff */
[----:B------:R-:W-:-:S04]  /*01e0*/  SHF.R.S32.HI R15, RZ, 0x8, R15 ;  /* 0x00000008ff0f7819 */ /* 0x000fc8000001140f */
[----:B------:R-:W-:-:S04]  /*01f0*/  LEA.HI R0, R15, R15, RZ, 0x9 ;  /* 0x0000000f0f007211 */ /* 0x000fc800078f48ff */
[----:B------:R-:W-:-:S05]  /*0200*/  LOP3.LUT R0, R0, 0xfffffe00, RZ, 0xc0, !PT ;  /* 0xfffffe0000007812 */ /* 0x000fca00078ec0ff */
[----:B------:R-:W-:-:S04]  /*0210*/  IMAD.IADD R23, R15, 0x1, -R0 ;  /* 0x000000010f177824 */ /* 0x000fc800078e0a00 */
[C---:B--2---:R-:W-:Y:S01]  /*0220*/  IMAD.WIDE R8, R23.reuse, 0x4, R2 ;  /* 0x0000000417087825 */ /* 0x044fe200078e0202 */
[----:B------:R-:W-:Y:S02]  /*0230*/  ISETP.GE.AND P1, PT, R23, 0x100, PT ;  /* 0x000001001700780c */ /* 0x000fe40003f26270 */
[----:B------:R-:W-:-:S04]  /*0240*/  SHF.R.S32.HI R5, RZ, 0x8, R5 ;  /* 0x00000008ff057819 */ /* 0x000fc80000011405 */
[----:B------:R-:W-:-:S07]  /*0250*/  LEA.HI R0, R5, R5, RZ, 0x9 ;  /* 0x0000000505007211 */ /* 0x000fce00078f48ff */
[----:B------:R-:W2:Y:S01]  /*0260*/  @!P1 LDG.E.EL R4, desc[UR4][R8.64] ;  /* 0x0000000408049981 */ /* 0x000ea2000c2e1900 */
[----:B------:R-:W-:-:S03]  /*0270*/  LOP3.LUT R0, R0, 0xfffffe00, RZ, 0xc0, !PT ;  /* 0xfffffe0000007812 */ /* 0x000fc600078ec0ff */
[----:B------:R-:W3:Y:S02]  /*0280*/  @!P1 LDG.E.EL R24, desc[UR4][R8.64] ;  /* 0x0000000408189981 */ /* 0x000ee4000c2e1900 */
[----:B------:R-:W-:Y:S02]  /*0290*/  IMAD.IADD R14, R5, 0x1, -R0 ;  /* 0x00000001050e7824 */ /* 0x000fe400078e0a00 */
[----:B------:R-:W3:Y:S03]  /*02a0*/  @!P1 LDG.E.EL R32, desc[UR4][R8.64] ;  /* 0x0000000408209981 */ /* 0x000ee6000c2e1900 */
[C---:B------:R-:W-:Y:S01]  /*02b0*/  ISETP.GE.AND P0, PT, R14.reuse, 0x100, PT ;  /* 0x000001000e00780c */ /* 0x040fe20003f06270 */
[----:B------:R4:W3:Y:S01]  /*02c0*/  @!P1 LDG.E.EL R22, desc[UR4][R8.64] ;  /* 0x0000000408169981 */ /* 0x0008e2000c2e1900 */
[----:B------:R-:W-:Y:S01]  /*02d0*/  IMAD.WIDE R30, R14, 0x4, R2 ;  /* 0x000000040e1e7825 */ /* 0x000fe200078e0202 */
[----:B------:R-:W-:-:S10]  /*02e0*/  CS2R R2, SRZ ;  /* 0x0000000000027805 */ /* 0x000fd4000001ff00 */
[----:B------:R-:W3:Y:S04]  /*02f0*/  @!P0 LDG.E.EL R16, desc[UR4][R30.64] ;  /* 0x000000041e108981 */ /* 0x000ee8000c2e1900 */
[----:B------:R-:W3:Y:S04]  /*0300*/  @!P0 LDG.E.EL R6, desc[UR4][R30.64] ;  /* 0x000000041e068981 */ /* 0x000ee8000c2e1900 */
[----:B------:R-:W3:Y:S01]  /*0310*/  @!P0 LDG.E.EL R3, desc[UR4][R30.64] ;  /* 0x000000041e038981 */ /* 0x000ee2000c2e1900 */
[----:B------:R-:W-:-:S06]  /*0320*/  IMAD.MOV.U32 R0, RZ, RZ, RZ ;  /* 0x000000ffff007224 */ /* 0x000fcc00078e00ff */
[----:B------:R-:W3:Y:S01]  /*0330*/  @!P0 LDG.E.EL R0, desc[UR4][R30.64] ;  /* 0x000000041e008981 */ /* 0x000ee2000c2e1900 */
[----:B----4-:R-:W-:-:S05]  /*0340*/  IMAD.WIDE R8, R23, 0x4, R10 ;  /* 0x0000000417087825 */ /* 0x010fca00078e020a */
[----:B------:R-:W4:Y:S04]  /*0350*/  @!P1 LDG.E.EL R44, desc[UR4][R8.64] ;  /* 0x00000004082c9981 */ /* 0x000f28000c2e1900 */
[----:B------:R-:W4:Y:S04]  /*0360*/  @!P1 LDG.E.EL R17, desc[UR4][R8.64] ;  /* 0x0000000408119981 */ /* 0x000f28000c2e1900 */
[----:B------:R-:W4:Y:S04]  /*0370*/  @!P1 LDG.E.EL R41, desc[UR4][R8.64] ;  /* 0x0000000408299981 */ /* 0x000f28000c2e1900 */
[----:B------:R1:W4:Y:S02]  /*0380*/  @!P1 LDG.E.EL R42, desc[UR4][R8.64] ;  /* 0x00000004082a9981 */ /* 0x000324000c2e1900 */
[----:B-1----:R-:W1:Y:S01]  /*0390*/  LDC.64 R8, c[0x0][0x230] ;  /* 0x00008c00ff087b82 */ /* 0x002e620000000a00 */
[----:B------:R-:W-:-:S02]  /*03a0*/  IMAD.MOV.U32 R5, RZ, RZ, RZ ;  /* 0x000000ffff057224 */ /* 0x000fc400078e00ff */
[----:B------:R-:W-:-:S04]  /*03b0*/  IMAD.WIDE R30, R14, 0x4, R10 ;  /* 0x000000040e1e7825 */ /* 0x000fc800078e020a */
[--C-:B-----5:R-:W-:Y:S01]  /*03c0*/  IMAD.WIDE R10, R23, 0x4, R12.reuse ;  /* 0x00000004170a7825 */ /* 0x120fe200078e020c */
[----:B------:R-:W5:Y:S04]  /*03d0*/  @!P0 LDG.E.EL R5, desc[UR4][R30.64] ;  /* 0x000000041e058981 */ /* 0x000f68000c2e1900 */
[----:B------:R-:W4:Y:S01]  /*03e0*/  @!P0 LDG.E.EL R20, desc[UR4][R30.64] ;  /* 0x000000041e148981 */ /* 0x000f22000c2e1900 */
[----:B------:R-:W-:-:S03]  /*03f0*/  IMAD.WIDE R12, R14, 0x4, R12 ;  /* 0x000000040e0c7825 */ /* 0x000fc600078e020c */
[----:B------:R-:W4:Y:S04]  /*0400*/  @!P0 LDG.E.EL R27, desc[UR4][R30.64] ;  /* 0x000000041e1b8981 */ /* 0x000f28000c2e1900 */
[----:B------:R1:W4:Y:S04]  /*0410*/  @!P0 LDG.E.EL R25, desc[UR4][R30.64] ;  /* 0x000000041e198981 */ /* 0x000328000c2e1900 */
[----:B------:R-:W4:Y:S04]  /*0420*/  @!P1 LDG.E.EL R19, desc[UR4][R10.64] ;  /* 0x000000040a139981 */ /* 0x000f28000c2e1900 */
[----:B------:R-:W4:Y:S01]  /*0430*/  @!P1 LDG.E.EL R2, desc[UR4][R10.64] ;  /* 0x000000040a029981 */ /* 0x000f22000c2e1900 */
[----:B-1----:R-:W-:-:S03]  /*0440*/  CS2R R30, SRZ ;  /* 0x00000000001e7805 */ /* 0x002fc6000001ff00 */
[----:B------:R-:W4:Y:S04]  /*0450*/  @!P1 LDG.E.EL R7, desc[UR4][R10.64] ;  /* 0x000000040a079981 */ /* 0x000f28000c2e1900 */
[----:B------:R-:W4:Y:S04]  /*0460*/  @!P0 LDG.E.EL R31, desc[UR4][R12.64] ;  /* 0x000000040c1f8981 */ /* 0x000f28000c2e1900 */
[----:B------:R-:W4:Y:S04]  /*0470*/  @!P0 LDG.E.EL R30, desc[UR4][R12.64] ;  /* 0x000000040c1e8981 */ /* 0x000f28000c2e1900 */
[----:B------:R-:W4:Y:S01]  /*0480*/  @!P0 LDG.E.EL R26, desc[UR4][R12.64] ;  /* 0x000000040c1a8981 */ /* 0x000f22000c2e1900 */
[----:B------:R-:W-:-:S02]  /*0490*/  LEA.HI R28, R28, R21, RZ, 0x11 ;  /* 0x000000151c1c7211 */ /* 0x000fc400078f88ff */
[----:B--2---:R-:W-:Y:S02]  /*04a0*/  SEL R29, R4, RZ, !P1 ;  /* 0x000000ff041d7207 */ /* 0x004fe40004800000 */
[----:B---3--:R-:W-:-:S03]  /*04b0*/  SEL R24, R24, RZ, !P1 ;  /* 0x000000ff18187207 */ /* 0x008fc60004800000 */
[----:B------:R-:W-:Y:S02]  /*04c0*/  FADD R29, R29, 9.9999997473787516356e-06 ;  /* 0x3727c5ac1d1d7421 */ /* 0x000fe40000000000 */
[----:B------:R-:W-:-:S04]  /*04d0*/  FADD R34, R24, 9.9999997473787516356e-06 ;  /* 0x3727c5ac18227421 */ /* 0x000fc80000000000 */
[----:B------:R-:W1:Y:S01]  /*04e0*/  MUFU.SQRT R29, R29 ;  /* 0x0000001d001d7308 */ /* 0x000e620000002000 */
[----:B------:R-:W-:Y:S01]  /*04f0*/  SEL R32, R32, RZ, !P1 ;  /* 0x000000ff20207207 */ /* 0x000fe20004800000 */
[----:B------:R-:W-:Y:S01]  /*0500*/  IMAD.MOV.U32 R4, RZ, RZ, RZ ;  /* 0x000000ffff047224 */ /* 0x000fe200078e00ff */
[----:B------:R-:W-:-:S05]  /*0510*/  SEL R22, R22, RZ, !P1 ;  /* 0x000000ff16167207 */ /* 0x000fca0004800000 */
[----:B------:R-:W2:Y:S01]  /*0520*/  MUFU.SQRT R34, R34 ;  /* 0x0000002200227308 */ /* 0x000ea20000002000 */
[----:B------:R-:W-:Y:S02]  /*0530*/  IMAD.MOV.U32 R24, RZ, RZ, RZ ;  /* 0x000000ffff187224 */ /* 0x000fe400078e00ff */
[----:B------:R-:W-:Y:S01]  /*0540*/  FADD R35, R32, 9.9999997473787516356e-06 ;  /* 0x3727c5ac20237421 */ /* 0x000fe20000000000 */
[----:B------:R-:W-:Y:S01]  /*0550*/  FADD R33, R22, 9.9999997473787516356e-06 ;  /* 0x3727c5ac16217421 */ /* 0x000fe20000000000 */
[----:B------:R3:W5:Y:S01]  /*0560*/  @!P1 LDG.E.EL R4, desc[UR4][R10.64] ;  /* 0x000000040a049981 */ /* 0x000762000c2e1900 */
[----:B------:R-:W-:Y:S01]  /*0570*/  IMAD.MOV.U32 R32, RZ, RZ, RZ ;  /* 0x000000ffff207224 */ /* 0x000fe200078e00ff */
[C---:B-1----:R-:W-:Y:S02]  /*0580*/  FSETP.GT.AND P2, PT, R29.reuse, 8.50705917302346158658e+37, PT ;  /* 0x7e8000001d00780b */ /* 0x042fe40003f44000 */
[----:B------:R1:W5:Y:S01]  /*0590*/  @!P0 LDG.E.EL R24, desc[UR4][R12.64] ;  /* 0x000000040c188981 */ /* 0x000362000c2e1900 */
[----:B------:R-:W-:Y:S01]  /*05a0*/  MUFU.SQRT R35, R35 ;  /* 0x0000002300237308 */ /* 0x000fe20000002000 */
[----:B------:R-:W-:Y:S01]  /*05b0*/  FSETP.GEU.AND P4, PT, R29, 1.175494350822287508e-38, PT ;  /* 0x008000001d00780b */ /* 0x000fe20003f8e000 */
[----:B---3--:R-:W-:Y:S01]  /*05c0*/  IMAD.WIDE R10, R23, 0x4, R8 ;  /* 0x00000004170a7825 */ /* 0x008fe200078e0208 */
[----:B------:R-:W-:-:S05]  /*05d0*/  SEL R16, R16, RZ, !P0 ;  /* 0x000000ff10107207 */ /* 0x000fca0004000000 */
[----:B-1----:R-:W1:Y:S01]  /*05e0*/  MUFU.SQRT R13, R33 ;  /* 0x00000021000d7308 */ /* 0x002e620000002000 */
[----:B------:R-:W3:Y:S01]  /*05f0*/  @!P1 LDG.E.EL R32, desc[UR4][R10.64] ;  /* 0x000000040a209981 */ /* 0x000ee2000c2e1900 */
[----:B--2---:R-:W-:-:S03]  /*0600*/  FSETP.GT.AND P5, PT, R34, 8.50705917302346158658e+37, PT ;  /* 0x7e8000002200780b */ /* 0x004fc60003fa4000 */
[----:B------:R-:W2:Y:S01]  /*0610*/  @!P1 LDG.E.EL R40, desc[UR4][R10.64] ;  /* 0x000000040a289981 */ /* 0x000ea2000c2e1900 */
[----:B------:R-:W-:-:S03]  /*0620*/  SEL R6, R6, RZ, !P0 ;  /* 0x000000ff06067207 */ /* 0x000fc60004000000 */
[----:B------:R-:W2:Y:S04]  /*0630*/  @!P1 LDG.E.EL R38, desc[UR4][R10.64] ;  /* 0x000000040a269981 */ /* 0x000ea8000c2e1900 */
[----:B------:R1:W2:Y:S01]  /*0640*/  @!P1 LDG.E.EL R39, desc[UR4][R10.64] ;  /* 0x000000040a279981 */ /* 0x0002a2000c2e1900 */
[----:B------:R-:W-:Y:S01]  /*0650*/  FSETP.GEU.AND P6, PT, R34, 1.175494350822287508e-38, PT ;  /* 0x008000002200780b */ /* 0x000fe20003fce000 */
[----:B------:R-:W-:Y:S01]  /*0660*/  FADD R37, R16, 9.9999997473787516356e-06 ;  /* 0x3727c5ac10257421 */ /* 0x000fe20000000000 */
[----:B------:R-:W-:Y:S01]  /*0670*/  FADD R12, R6, 9.9999997473787516356e-06 ;  /* 0x3727c5ac060c7421 */ /* 0x000fe20000000000 */
[----:B------:R-:W-:Y:S01]  /*0680*/  SEL R36, R3, RZ, !P0 ;  /* 0x000000ff03247207 */ /* 0x000fe20004000000 */
[----:B-1----:R-:W-:Y:S02]  /*0690*/  IMAD.MOV.U32 R10, RZ, RZ, 0x3e800000 ;  /* 0x3e800000ff0a7424 */ /* 0x002fe400078e00ff */
[----:B------:R-:W-:Y:S01]  /*06a0*/  @P2 FMUL R29, R29, 0.25 ;  /* 0x3e8000001d1d2820 */ /* 0x000fe20000400000 */
[----:B------:R-:W-:Y:S01]  /*06b0*/  CS2R R22, SRZ ;  /* 0x0000000000167805 */ /* 0x000fe2000001ff00 */
[----:B------:R-:W-:Y:S01]  /*06c0*/  IMAD.MOV.U32 R3, RZ, RZ, RZ ;  /* 0x000000ffff037224 */ /* 0x000fe200078e00ff */
[----:B------:R-:W-:Y:S01]  /*06d0*/  FSEL R16, R10, 1, P2 ;  /* 0x3f8000000a107808 */ /* 0x000fe20001000000 */
[----:B------:R-:W-:-:S02]  /*06e0*/  IMAD.MOV.U32 R6, RZ, RZ, RZ ;  /* 0x000000ffff067224 */ /* 0x000fc400078e00ff */
[----:B------:R-:W-:-:S04]  /*06f0*/  IMAD.WIDE R8, R14, 0x4, R8 ;  /* 0x000000040e087825 */ /* 0x000fc800078e0208 */
[----:B------:R-:W-:Y:S01]  /*0700*/  @!P4 FMUL R29, R29, 16777216 ;  /* 0x4b8000001d1dc820 */ /* 0x000fe20000400000 */
[----:B------:R-:W-:Y:S01]  /*0710*/  @!P4 FMUL R16, R16, 16777216 ;  /* 0x4b8000001010c820 */ /* 0x000fe20000400000 */
[----:B------:R-:W-:Y:S01]  /*0720*/  FSETP.GT.AND P4, PT, R13, 8.50705917302346158658e+37, PT ;  /* 0x7e8000000d00780b */ /* 0x000fe20003f84000 */
[----:B------:R-:W-:Y:S01]  /*0730*/  @P5 FMUL R34, R34, 0.25 ;  /* 0x3e80000022225820 */ /* 0x000fe20000400000 */
[----:B------:R-:W-:Y:S01]  /*0740*/  FSETP.GT.AND P2, PT, R35, 8.50705917302346158658e+37, PT ;  /* 0x7e8000002300780b */ /* 0x000fe20003f44000 */
[----:B------:R-:W2:Y:S01]  /*0750*/  @!P0 LDG.E.EL R22, desc[UR4][R8.64] ;  /* 0x0000000408168981 */ /* 0x000ea2000c2e1900 */
[----:B------:R-:W-:-:S03]  /*0760*/  FADD R33, R36, 9.9999997473787516356e-06 ;  /* 0x3727c5ac24217421 */ /* 0x000fc60000000000 */
[----:B------:R-:W2:Y:S01]  /*0770*/  @!P0 LDG.E.EL R23, desc[UR4][R8.64] ;  /* 0x0000000408178981 */ /* 0x000ea2000c2e1900 */
[----:B------:R-:W1:Y:S03]  /*0780*/  MUFU.SQRT R12, R12 ;  /* 0x0000000c000c7308 */ /* 0x000e660000002000 */
[----:B------:R-:W2:Y:S01]  /*0790*/  @!P0 LDG.E.EL R3, desc[UR4][R8.64] ;  /* 0x0000000408038981 */ /* 0x000ea2000c2e1900 */
[----:B------:R-:W-:-:S03]  /*07a0*/  FSETP.GEU.AND P3, PT, R35, 1.175494350822287508e-38, PT ;  /* 0x008000002300780b */ /* 0x000fc60003f6e000 */
[----:B------:R1:W2:Y:S01]  /*07b0*/  @!P0 LDG.E.EL R6, desc[UR4][R8.64] ;  /* 0x0000000408068981 */ /* 0x0002a2000c2e1900 */
[----:B------:R-:W-:Y:S01]  /*07c0*/  @!P6 FMUL R34, R34, 16777216 ;  /* 0x4b8000002222e820 */ /* 0x000fe20000400000 */
[----:B------:R-:W-:Y:S01]  /*07d0*/  MUFU.SQRT R11, R33 ;  /* 0x00000021000b7308 */ /* 0x000fe20000002000 */
[----:B-1----:R-:W-:Y:S02]  /*07e0*/  FSEL R9, R10, 1, P5 ;  /* 0x3f8000000a097808 */ /* 0x002fe40002800000 */
[----:B------:R-:W-:-:S05]  /*07f0*/  FSETP.GEU.AND P5, PT, R13, 1.175494350822287508e-38, PT ;  /* 0x008000000d00780b */ /* 0x000fca0003fae000 */
[----:B------:R-:W1:Y:S01]  /*0800*/  MUFU.RCP R33, R29 ;  /* 0x0000001d00217308 */ /* 0x000e620000001000 */
[----:B------:R-:W-:Y:S01]  /*0810*/  @P4 FMUL R13, R13, 0.25 ;  /* 0x3e8000000d0d4820 */ /* 0x000fe20000400000 */
[----:B------:R-:W-:-:S06]  /*0820*/  @P2 FMUL R35, R35, 0.25 ;  /* 0x3e80000023232820 */ /* 0x000fcc0000400000 */
[----:B------:R-:W4:Y:S01]  /*0830*/  MUFU.RCP R34, R34 ;  /* 0x0000002200227308 */ /* 0x000f220000001000 */
[----:B------:R-:W-:Y:S01]  /*0840*/  @!P3 FMUL R35, R35, 16777216 ;  /* 0x4b8000002323b820 */ /* 0x000fe20000400000 */
[----:B------:R-:W-:Y:S01]  /*0850*/  @!P6 FMUL R9, R9, 16777216 ;  /* 0x4b8000000909e820 */ /* 0x000fe20000400000 */
[----:B------:R-:W-:Y:S01]  /*0860*/  @!P5 FMUL R13, R13, 16777216 ;  /* 0x4b8000000d0dd820 */ /* 0x000fe20000400000 */
[----:B0-----:R-:W-:-:S04]  /*0870*/  FSETP.GT.AND P6, PT, R12, 8.50705917302346158658e+37, PT ;  /* 0x7e8000000c00780b */ /* 0x001fc80003fc4000 */
[----:B------:R-:W0:Y:S01]  /*0880*/  MUFU.SQRT R37, R37 ;  /* 0x0000002500257308 */ /* 0x000e220000002000 */
[----:B------:R-:W-:Y:S01]  /*0890*/  SEL R0, R0, RZ, !P0 ;  /* 0x000000ff00007207 */ /* 0x000fe20004000000 */
[----:B-1----:R-:W-:-:S06]  /*08a0*/  FMUL R33, R33, R16 ;  /* 0x0000001021217220 */ /* 0x002fcc0000400000 */
[----:B------:R1:W0:Y:S01]  /*08b0*/  MUFU.RCP R43, R35 ;  /* 0x00000023002b7308 */ /* 0x0002220000001000 */
[----:B----4-:R-:W-:Y:S01]  /*08c0*/  FMUL R16, R34, R9 ;  /* 0x0000000922107220 */ /* 0x010fe20000400000 */
[----:B------:R-:W-:Y:S01]  /*08d0*/  FADD R9, R0, 9.9999997473787516356e-06 ;  /* 0x3727c5ac00097421 */ /* 0x000fe20000000000 */
[----:B------:R-:W-:-:S05]  /*08e0*/  FSEL R0, R10, 1, P2 ;  /* 0x3f8000000a007808 */ /* 0x000fca0001000000 */
[----:B------:R-:W4:Y:S01]  /*08f0*/  MUFU.RCP R13, R13 ;  /* 0x0000000d000d7308 */ /* 0x000f220000001000 */
[----:B------:R-:W-:Y:S02]  /*0900*/  FSEL R8, R10, 1, P4 ;  /* 0x3f8000000a087808 */ /* 0x000fe40002000000 */
[----:B------:R-:W-:Y:S01]  /*0910*/  FSETP.GEU.AND P2, PT, R12, 1.175494350822287508e-38, PT ;  /* 0x008000000c00780b */ /* 0x000fe20003f4e000 */
[----:B------:R-:W-:Y:S01]  /*0920*/  @!P3 FMUL R0, R0, 16777216 ;  /* 0x4b8000000000b820 */ /* 0x000fe20000400000 */
[----:B------:R-:W-:Y:S01]  /*0930*/  @P6 FMUL R12, R12, 0.25 ;  /* 0x3e8000000c0c6820 */ /* 0x000fe20000400000 */
[----:B-1----:R-:W-:Y:S01]  /*0940*/  FSEL R35, R10, 1, P6 ;  /* 0x3f8000000a237808 */ /* 0x002fe20003000000 */
[----:B------:R-:W-:Y:S01]  /*0950*/  @!P5 FMUL R8, R8, 16777216 ;  /* 0x4b8000000808d820 */ /* 0x000fe20000400000 */
[----:B------:R-:W-:Y:S02]  /*0960*/  FSETP.GT.AND P3, PT, R11, 8.50705917302346158658e+37, PT ;  /* 0x7e8000000b00780b */ /* 0x000fe40003f64000 */
[----:B0-----:R-:W-:Y:S01]  /*0970*/  FSETP.GT.AND P6, PT, R37, 8.50705917302346158658e+37, PT ;  /* 0x7e8000002500780b */ /* 0x001fe20003fc4000 */
[----:B------:R-:W0:Y:S01]  /*0980*/  MUFU.SQRT R9, R9 ;  /* 0x0000000900097308 */ /* 0x000e220000002000 */
[----:B------:R-:W-:Y:S01]  /*0990*/  FMUL R43, R43, R0 ;  /* 0x000000002b2b7220 */ /* 0x000fe20000400000 */
[----:B------:R-:W-:Y:S01]  /*09a0*/  FSETP.GEU.AND P4, PT, R11, 1.175494350822287508e-38, PT ;  /* 0x008000000b00780b */ /* 0x000fe20003f8e000 */
[----:B----4-:R-:W-:Y:S01]  /*09b0*/  FMUL R0, R13, R8 ;  /* 0x000000080d007220 */ /* 0x010fe20000400000 */
[----:B------:R-:W-:-:S02]  /*09c0*/  FSETP.GEU.AND P5, PT, R37, 1.175494350822287508e-38, PT ;  /* 0x008000002500780b */ /* 0x000fc40003fae000 */
[----:B------:R-:W-:Y:S01]  /*09d0*/  SHF.R.S32.HI R13, RZ, 0x11, R28 ;  /* 0x00000011ff0d7819 */ /* 0x000fe2000001141c */
[----:B------:R-:W-:Y:S01]  /*09e0*/  @!P2 FMUL R12, R12, 16777216 ;  /* 0x4b8000000c0ca820 */ /* 0x000fe20000400000 */
[----:B------:R-:W-:-:S03]  /*09f0*/  LOP3.LUT R28, R28, 0xfffe0000, RZ, 0xc0, !PT ;  /* 0xfffe00001c1c7812 */ /* 0x000fc600078ec0ff */
[----:B------:R-:W-:Y:S02]  /*0a00*/  IMAD.U32 R13, R13, 0x10000, RZ ;  /* 0x000100000d0d7824 */ /* 0x000fe400078e00ff */
[----:B------:R-:W-:Y:S01]  /*0a10*/  @P3 FMUL R11, R11, 0.25 ;  /* 0x3e8000000b0b3820 */ /* 0x000fe20000400000 */
[----:B------:R1:W4:Y:S01]  /*0a20*/  MUFU.RCP R8, R12 ;  /* 0x0000000c00087308 */ /* 0x0003220000001000 */
[----:B------:R-:W-:Y:S01]  /*0a30*/  @P6 FMUL R37, R37, 0.25 ;  /* 0x3e80000025256820 */ /* 0x000fe20000400000 */
[----:B------:R-:W-:Y:S01]  /*0a40*/  @!P2 FMUL R35, R35, 16777216 ;  /* 0x4b8000002323a820 */ /* 0x000fe20000400000 */
[----:B------:R-:W-:Y:S01]  /*0a50*/  IADD3 R29, R13, R21, -R28 ;  /* 0x000000150d1d7210 */ /* 0x000fe20007ffe81c */
[----:B------:R-:W-:Y:S01]  /*0a60*/  @!P4 FMUL R11, R11, 16777216 ;  /* 0x4b8000000b0bc820 */ /* 0x000fe20000400000 */
[----:B0-----:R-:W-:Y:S01]  /*0a70*/  FSETP.GT.AND P2, PT, R9, 8.50705917302346158658e+37, PT ;  /* 0x7e8000000900780b */ /* 0x001fe20003f44000 */
[----:B------:R-:W-:Y:S01]  /*0a80*/  @!P5 FMUL R37, R37, 16777216 ;  /* 0x4b8000002525d820 */ /* 0x000fe20000400000 */
[----:B-1----:R-:W0:Y:S01]  /*0a90*/  LDC.64 R12, c[0x0][0x210] ;  /* 0x00008400ff0c7b82 */ /* 0x002e220000000a00 */
[----:B------:R-:W-:-:S02]  /*0aa0*/  FSEL R36, R10, 1, P3 ;  /* 0x3f8000000a247808 */ /* 0x000fc40001800000 */
[----:B------:R-:W-:Y:S01]  /*0ab0*/  FSETP.GEU.AND P3, PT, R9, 1.175494350822287508e-38, PT ;  /* 0x008000000900780b */ /* 0x000fe20003f6e000 */
[----:B------:R-:W1:Y:S01]  /*0ac0*/  MUFU.RCP R11, R11 ;  /* 0x0000000b000b7308 */ /* 0x000e620000001000 */
[----:B----4-:R-:W-:-:S07]  /*0ad0*/  FMUL R35, R8, R35 ;  /* 0x0000002308237220 */ /* 0x010fce0000400000 */
[----:B------:R-:W4:Y:S01]  /*0ae0*/  MUFU.RCP R37, R37 ;  /* 0x0000002500257308 */ /* 0x000f220000001000 */
[----:B------:R-:W-:Y:S01]  /*0af0*/  FSEL R8, R10, 1, P6 ;  /* 0x3f8000000a087808 */ /* 0x000fe20003000000 */
[----:B------:R-:W-:Y:S01]  /*0b00*/  @P2 FMUL R9, R9, 0.25 ;  /* 0x3e80000009092820 */ /* 0x000fe20000400000 */
[----:B------:R-:W-:-:S03]  /*0b10*/  @!P4 FMUL R36, R36, 16777216 ;  /* 0x4b8000002424c820 */ /* 0x000fc60000400000 */
[----:B------:R-:W-:Y:S01]  /*0b20*/  @!P3 FMUL R9, R9, 16777216 ;  /* 0x4b8000000909b820 */ /* 0x000fe20000400000 */
[----:B------:R-:W-:Y:S01]  /*0b30*/  @!P5 FMUL R8, R8, 16777216 ;  /* 0x4b8000000808d820 */ /* 0x000fe20000400000 */
[----:B------:R-:W-:Y:S01]  /*0b40*/  FSEL R45, R10, 1, P2 ;  /* 0x3f8000000a2d7808 */ /* 0x000fe20001000000 */
[----:B-1----:R-:W-:Y:S01]  /*0b50*/  FMUL R36, R11, R36 ;  /* 0x000000240b247220 */ /* 0x002fe20000400000 */
[----:B------:R1:W0:Y:S01]  /*0b60*/  MUFU.RCP R34, R9 ;  /* 0x0000000900227308 */ /* 0x0002220000001000 */
[----:B------:R-:W-:Y:S01]  /*0b70*/  CS2R R10, SRZ ;  /* 0x00000000000a7805 */ /* 0x000fe2000001ff00 */
[----:B0-----:R-:W-:-:S04]  /*0b80*/  IMAD.WIDE R28, R29, 0x4, R12 ;  /* 0x000000041d1c7825 */ /* 0x001fc800078e020c */
[----:B----4-:R-:W-:Y:S01]  /*0b90*/  FMUL R37, R37, R8 ;  /* 0x0000000825257220 */ /* 0x010fe20000400000 */
[----:B-1----:R-:W-:-:S06]  /*0ba0*/  CS2R R8, SRZ ;  /* 0x0000000000087805 */ /* 0x002fcc000001ff00 */
[----:B------:R0:W4:Y:S01]  /*0bb0*/  @!P1 LDG.E.128 R8, desc[UR4][R28.64] ;  /* 0x000000041c089981 */ /* 0x000122000c1e1d00 */
[----:B------:R-:W-:-:S04]  /*0bc0*/  @!P3 FMUL R45, R45, 16777216 ;  /* 0x4b8000002d2db820 */ /* 0x000fc80000400000 */
[----:B------:R-:W-:Y:S01]  /*0bd0*/  FMUL R34, R34, R45 ;  /* 0x0000002d22227220 */ /* 0x000fe20000400000 */
[----:B------:R-:W-:Y:S02]  /*0be0*/  SEL R45, R44, RZ, !P1 ;  /* 0x000000ff2c2d7207 */ /* 0x000fe40004800000 */
[----:B------:R-:W-:Y:S02]  /*0bf0*/  SEL R17, R17, RZ, !P1 ;  /* 0x000000ff11117207 */ /* 0x000fe40004800000 */
[----:B------:R-:W-:Y:S02]  /*0c00*/  SEL R41, R41, RZ, !P1 ;  /* 0x000000ff29297207 */ /* 0x000fe40004800000 */
[----:B------:R-:W-:Y:S02]  /*0c10*/  SEL R42, R42, RZ, !P1 ;  /* 0x000000ff2a2a7207 */ /* 0x000fe40004800000 */
[----:B0-----:R-:W-:Y:S02]  /*0c20*/  LEA.HI R29, R15, R15, RZ, 0x9 ;  /* 0x0000000f0f1d7211 */ /* 0x001fe400078f48ff */
[----:B------:R-:W-:-:S02]  /*0c30*/  ISETP.GT.AND P2, PT, R14, 0xff, PT ;  /* 0x000000ff0e00780c */ /* 0x000fc40003f44270 */
[----:B----4-:R-:W-:Y:S02]  /*0c40*/  SEL R44, R9, RZ, !P1 ;  /* 0x000000ff092c7207 */ /* 0x010fe40004800000 */
[----:B------:R-:W-:Y:S02]  /*0c50*/  SHF.R.S32.HI R9, RZ, 0x1f, R18 ;  /* 0x0000001fff097819 */ /* 0x000fe40000011412 */
[----:B------:R-:W-:Y:S02]  /*0c60*/  SEL R8, R8, RZ, !P1 ;  /* 0x000000ff08087207 */ /* 0x000fe40004800000 */
[----:B------:R-:W-:Y:S01]  /*0c70*/  LEA.HI R9, R9, R18, RZ, 0x11 ;  /* 0x0000001209097211 */ /* 0x000fe200078f88ff */
[----:B------:R-:W-:Y:S01]  /*0c80*/  FADD R17, R44, -R17 ;  /* 0x800000112c117221 */ /* 0x000fe20000000000 */
[----:B------:R-:W-:Y:S02]  /*0c90*/  SEL R10, R10, RZ, !P1 ;  /* 0x000000ff0a0a7207 */ /* 0x000fe40004800000 */
[----:B------:R-:W-:-:S02]  /*0ca0*/  SEL R11, R11, RZ, !P1 ;  /* 0x000000ff0b0b7207 */ /* 0x000fc40004800000 */
[----:B------:R-:W-:Y:S01]  /*0cb0*/  SHF.R.S32.HI R44, RZ, 0x11, R9 ;  /* 0x00000011ff2c7819 */ /* 0x000fe20000011409 */
[----:B------:R-:W-:Y:S01]  /*0cc0*/  FADD R8, R8, -R45 ;  /* 0x8000002d08087221 */ /* 0x000fe20000000000 */
[----:B------:R-:W-:Y:S01]  /*0cd0*/  FADD R28, R10, -R41 ;  /* 0x800000290a1c7221 */ /* 0x000fe20000000000 */
[----:B------:R-:W-:Y:S01]  /*0ce0*/  FADD R41, R11, -R42 ;  /* 0x8000002a0b297221 */ /* 0x000fe20000000000 */
[----:B------:R-:W-:Y:S01]  /*0cf0*/  SEL R42, R19, RZ, !P1 ;  /* 0x000000ff132a7207 */ /* 0x000fe20004800000 */
[----:B------:R-:W-:Y:S01]  /*0d00*/  IMAD.U32 R44, R44, 0x10000, RZ ;  /* 0x000100002c2c7824 */ /* 0x000fe200078e00ff */
[----:B------:R-:W-:Y:S01]  /*0d10*/  LOP3.LUT R9, R9, 0xfffe0000, RZ, 0xc0, !PT ;  /* 0xfffe000009097812 */ /* 0x000fe200078ec0ff */
[----:B------:R-:W-:Y:S01]  /*0d20*/  FMUL R33, R33, R8 ;  /* 0x0000000821217220 */ /* 0x000fe20000400000 */
[----:B---3--:R-:W-:Y:S02]  /*0d30*/  SEL R19, R32, RZ, !P1 ;  /* 0x000000ff20137207 */ /* 0x008fe40004800000 */
[----:B------:R-:W-:-:S02]  /*0d40*/  SHF.R.S32.HI R32, RZ, 0x1f, R21 ;  /* 0x0000001fff207819 */ /* 0x000fc40000011415 */
[----:B------:R-:W-:Y:S01]  /*0d50*/  IADD3 R9, R44, R18, -R9 ;  /* 0x000000122c097210 */ /* 0x000fe20007ffe809 */
[----:B------:R-:W-:Y:S01]  /*0d60*/  FFMA R42, R42, R33, R19 ;  /* 0x000000212a2a7223 */ /* 0x000fe20000000013 */
[----:B------:R-:W-:Y:S01]  /*0d70*/  VIADD R44, R21, 0x200 ;  /* 0x00000200152c7836 */ /* 0x000fe20000000000 */
[----:B------:R-:W-:Y:S02]  /*0d80*/  SHF.R.S32.HI R19, RZ, 0x1f, R18 ;  /* 0x0000001fff137819 */ /* 0x000fe40000011412 */
[CC--:B------:R-:W-:Y:S02]  /*0d90*/  LEA.HI R18, R32.reuse, R21.reuse, RZ, 0x8 ;  /* 0x0000001520127211 */ /* 0x0c0fe400078f40ff */
[----:B------:R-:W-:Y:S01]  /*0da0*/  LEA.HI R15, R19, R44, RZ, 0x11 ;  /* 0x0000002c130f7211 */ /* 0x000fe200078f88ff */
[----:B------:R-:W-:Y:S01]  /*0db0*/  IMAD.WIDE R12, R9, 0x4, R12 ;  /* 0x00000004090c7825 */ /* 0x000fe200078e020c */
[----:B------:R-:W-:Y:S02]  /*0dc0*/  LEA.HI R32, R32, R21, RZ, 0x11 ;  /* 0x0000001520207211 */ /* 0x000fe400078f88ff */
[----:B------:R-:W-:-:S02]  /*0dd0*/  LOP3.LUT R44, R29, 0xfffffe00, RZ, 0xc0, !PT ;  /* 0xfffffe001d2c7812 */ /* 0x000fc400078ec0ff */
[----:B------:R-:W-:Y:S02]  /*0de0*/  SHF.R.S32.HI R19, RZ, 0x8, R18 ;  /* 0x00000008ff137819 */ /* 0x000fe40000011412 */
[----:B------:R-:W-:Y:S02]  /*0df0*/  CS2R R8, SRZ ;  /* 0x0000000000087805 */ /* 0x000fe4000001ff00 */
[----:B------:R-:W-:Y:S02]  /*0e00*/  CS2R R10, SRZ ;  /* 0x00000000000a7805 */ /* 0x000fe4000001ff00 */
[----:B------:R-:W-:Y:S02]  /*0e10*/  SHF.R.S32.HI R32, RZ, 0x11, R32 ;  /* 0x00000011ff207819 */ /* 0x000fe40000011420 */
[----:B------:R-:W-:Y:S01]  /*0e20*/  LOP3.LUT R18, R18, 0xffffff00, RZ, 0xc0, !PT ;  /* 0xffffff0012127812 */ /* 0x000fe200078ec0ff */
[----:B------:R-:W-:Y:S01]  /*0e30*/  IMAD.IADD R19, R19, 0x1, -R44 ;  /* 0x0000000113137824 */ /* 0x000fe200078e0a2c */
[----:B------:R-:W-:Y:S01]  /*0e40*/  SHF.R.S32.HI R15, RZ, 0x11, R15 ;  /* 0x00000011ff0f7819 */ /* 0x000fe2000001140f */
[----:B------:R0:W3:Y:S01]  /*0e50*/  @!P0 LDG.E.128 R8, desc[UR4][R12.64] ;  /* 0x000000040c088981 */ /* 0x0000e2000c1e1d00 */
[----:B------:R-:W-:-:S02]  /*0e60*/  IMAD.U32 R32, R32, 0x10000, RZ ;  /* 0x0001000020207824 */ /* 0x000fc400078e00ff */
[----:B------:R-:W-:Y:S02]  /*0e70*/  IMAD.IADD R18, R21, 0x1, -R18 ;  /* 0x0000000115127824 */ /* 0x000fe400078e0a12 */
[----:B------:R-:W-:Y:S01]  /*0e80*/  FMUL R43, R43, R28 ;  /* 0x0000001c2b2b7220 */ /* 0x000fe20000400000 */
[C---:B------:R-:W-:Y:S01]  /*0e90*/  ISETP.GT.AND P3, PT, R19.reuse, 0xff, PT ;  /* 0x000000ff1300780c */ /* 0x040fe20003f64270 */
[----:B0-----:R-:W-:Y:S01]  /*0ea0*/  IMAD.SHL.U32 R13, R19, 0x100, RZ ;  /* 0x00000100130d7824 */ /* 0x001fe200078e00ff */
[--C-:B------:R-:W-:Y:S01]  /*0eb0*/  SHF.R.S32.HI R19, RZ, 0x1f, R32.reuse ;  /* 0x0000001fff137819 */ /* 0x100fe20000011420 */
[----:B------:R-:W-:Y:S02]  /*0ec0*/  IMAD.U32 R33, R15, 0x10000, RZ ;  /* 0x000100000f217824 */ /* 0x000fe400078e00ff */
[----:B------:R-:W-:Y:S01]  /*0ed0*/  IMAD.SHL.U32 R15, R14, 0x100, RZ ;  /* 0x000001000e0f7824 */ /* 0x000fe200078e00ff */
[----:B------:R-:W-:Y:S02]  /*0ee0*/  IADD3 R12, P4, P5, R13, R18, R32 ;  /* 0x000000120d0c7210 */ /* 0x000fe40007d9e020 */
[----:B------:R-:W-:-:S02]  /*0ef0*/  SHF.R.S32.HI R28, RZ, 0x1f, R13 ;  /* 0x0000001fff1c7819 */ /* 0x000fc4000001140d */
[----:B------:R-:W-:Y:S02]  /*0f00*/  SHF.R.S32.HI R13, RZ, 0x1f, R18 ;  /* 0x0000001fff0d7819 */ /* 0x000fe40000011412 */
[----:B------:R-:W-:Y:S02]  /*0f10*/  SHF.R.S32.HI R14, RZ, 0x1f, R15 ;  /* 0x0000001fff0e7819 */ /* 0x000fe4000001140f */
[----:B------:R-:W-:Y:S02]  /*0f20*/  IADD3.X R29, R28, R13, R19, P4, P5 ;  /* 0x0000000d1c1d7210 */ /* 0x000fe400027ea413 */
[--C-:B------:R-:W-:Y:S02]  /*0f30*/  IADD3 R18, P5, P6, R15, R18, R33.reuse ;  /* 0x000000120f127210 */ /* 0x100fe40007ebe021 */
[----:B------:R-:W-:Y:S02]  /*0f40*/  SHF.R.S32.HI R19, RZ, 0x1f, R33 ;  /* 0x0000001fff137819 */ /* 0x000fe40000011421 */
[----:B------:R-:W-:-:S02]  /*0f50*/  LEA R32, P4, R12, UR6, 0x2 ;  /* 0x000000060c207c11 */ /* 0x000fc4000f8810ff */
[----:B------:R-:W-:Y:S02]  /*0f60*/  IADD3.X R19, R14, R13, R19, P5, P6 ;  /* 0x0000000d0e137210 */ /* 0x000fe40002fec413 */
[----:B------:R-:W-:Y:S02]  /*0f70*/  CS2R R14, SRZ ;  /* 0x00000000000e7805 */ /* 0x000fe4000001ff00 */
[----:B------:R-:W-:Y:S02]  /*0f80*/  LEA.HI.X R33, R12, UR7, R29, 0x2, P4 ;  /* 0x000000070c217c11 */ /* 0x000fe4000a0f141d */
[----:B------:R-:W-:Y:S02]  /*0f90*/  CS2R R12, SRZ ;  /* 0x00000000000c7805 */ /* 0x000fe4000001ff00 */
[----:B------:R-:W-:Y:S01]  /*0fa0*/  LEA R28, P4, R18, UR6, 0x2 ;  /* 0x00000006121c7c11 */ /* 0x000fe2000f8810ff */
[----:B------:R-:W-:Y:S01]  /*0fb0*/  FMUL R44, R16, R17 ;  /* 0x00000011102c7220 */ /* 0x000fe20000400000 */
[----:B------:R-:W-:-:S02]  /*0fc0*/  CS2R R16, SRZ ;  /* 0x0000000000107805 */ /* 0x000fc4000001ff00 */
[----:B------:R-:W-:Y:S01]  /*0fd0*/  LEA.HI.X R29, R18, UR7, R19, 0x2, P4 ;  /* 0x00000007121d7c11 */ /* 0x000fe2000a0f1413 */
[----:B------:R-:W-:Y:S01]  /*0fe0*/  IMAD.MOV.U32 R18, RZ, RZ, RZ ;  /* 0x000000ffff127224 */ /* 0x000fe200078e00ff */
[----:B------:R5:W4:Y:S01]  /*0ff0*/  @P3 LDG.E.128 R12, desc[UR4][R32.64+-0x40000] ;  /* 0xfc000004200c3981 */ /* 0x000b22000c1e1d00 */
[----:B------:R-:W-:-:S06]  /*1000*/  IMAD.MOV.U32 R19, RZ, RZ, RZ ;  /* 0x000000ffff137224 */ /* 0x000fcc00078e00ff */
[----:B------:R0:W4:Y:S01]  /*1010*/  @P2 LDG.E.128 R16, desc[UR4][R28.64+-0x40000] ;  /* 0xfc0000041c102981 */ /* 0x000122000c1e1d00 */
[----:B------:R-:W-:Y:S02]  /*1020*/  SEL R7, R7, RZ, !P1 ;  /* 0x000000ff07077207 */ /* 0x000fe40004800000 */
[----:B--2---:R-:W-:Y:S02]  /*1030*/  SEL R38, R38, RZ, !P1 ;  /* 0x000000ff26267207 */ /* 0x004fe40004800000 */
[----:B-----5:R-:W-:-:S03]  /*1040*/  SEL R33, R4, RZ, !P1 ;  /* 0x000000ff04217207 */ /* 0x020fc60004800000 */
[----:B------:R-:W-:Y:S01]  /*1050*/  FFMA R43, R7, R43, R38 ;  /* 0x0000002b072b7223 */ /* 0x000fe20000000026 */
[----:B0-----:R-:W-:Y:S02]  /*1060*/  SEL R29, R27, RZ, !P0 ;  /* 0x000000ff1b1d7207 */ /* 0x001fe40004000000 */
[----:B------:R-:W-:Y:S02]  /*1070*/  SEL R27, R20, RZ, !P0 ;  /* 0x000000ff141b7207 */ /* 0x000fe40004000000 */
[----:B------:R-:W-:Y:S02]  /*1080*/  SEL R4, R5, RZ, !P0 ;  /* 0x000000ff05047207 */ /* 0x000fe40004000000 */
[----:B------:R-:W-:Y:S02]  /*1090*/  SEL R20, R25, RZ, !P0 ;  /* 0x000000ff19147207 */ /* 0x000fe40004000000 */
[----:B------:R-:W-:Y:S01]  /*10a0*/  SEL R45, R2, RZ, !P1 ;  /* 0x000000ff022d7207 */ /* 0x000fe20004800000 */
[----:B------:R-:W-:Y:S01]  /*10b0*/  FMUL R2, R0, R41 ;  /* 0x0000002900027220 */ /* 0x000fe20000400000 */
[----:B------:R-:W-:-:S02]  /*10c0*/  SEL R40, R40, RZ, !P1 ;  /* 0x000000ff28287207 */ /* 0x000fc40004800000 */
[----:B------:R-:W-:Y:S02]  /*10d0*/  SEL R28, R39, RZ, !P1 ;  /* 0x000000ff271c7207 */ /* 0x000fe40004800000 */
[----:B------:R-:W-:Y:S01]  /*10e0*/  SEL R31, R31, RZ, !P0 ;  /* 0x000000ff1f1f7207 */ /* 0x000fe20004000000 */
[----:B------:R-:W-:Y:S01]  /*10f0*/  FFMA R0, R45, R44, R40 ;  /* 0x0000002c2d007223 */ /* 0x000fe20000000028 */
[----:B------:R-:W-:Y:S01]  /*1100*/  SEL R30, R30, RZ, !P0 ;  /* 0x000000ff1e1e7207 */ /* 0x000fe20004000000 */
[----:B------:R-:W-:Y:S01]  /*1110*/  FFMA R2, R33, R2, R28 ;  /* 0x0000000221027223 */ /* 0x000fe2000000001c */
[----:B------:R-:W-:Y:S02]  /*1120*/  SEL R25, R24, RZ, !P0 ;  /* 0x000000ff18197207 */ /* 0x000fe40004000000 */
[----:B------:R-:W-:Y:S02]  /*1130*/  SEL R22, R22, RZ, !P0 ;  /* 0x000000ff16167207 */ /* 0x000fe40004000000 */
[----:B------:R-:W-:-:S02]  /*1140*/  SEL R23, R23, RZ, !P0 ;  /* 0x000000ff17177207 */ /* 0x000fc40004000000 */
[----:B------:R-:W-:Y:S02]  /*1150*/  SEL R6, R6, RZ, !P0 ;  /* 0x000000ff06067207 */ /* 0x000fe40004000000 */
[----:B------:R-:W-:Y:S02]  /*1160*/  FSETP.GEU.AND P6, PT, R42, RZ, PT ;  /* 0x000000ff2a00720b */ /* 0x000fe40003fce000 */
[----:B------:R-:W-:Y:S02]  /*1170*/  FSETP.GEU.AND P5, PT, R0, RZ, PT ;  /* 0x000000ff0000720b */ /* 0x000fe40003fae000 */
[----:B------:R-:W-:Y:S02]  /*1180*/  FSETP.GEU.AND P4, PT, R43, RZ, PT ;  /* 0x000000ff2b00720b */ /* 0x000fe40003f8e000 */
[----:B---3--:R-:W-:Y:S02]  /*1190*/  SEL R7, R8, RZ, !P0 ;  /* 0x000000ff08077207 */ /* 0x008fe40004000000 */
[----:B------:R-:W-:-:S02]  /*11a0*/  SEL R32, R9, RZ, !P0 ;  /* 0x000000ff09207207 */ /* 0x000fc40004000000 */
[----:B------:R-:W0:Y:S01]  /*11b0*/  LDC.64 R8, c[0x0][0x240] ;  /* 0x00009000ff087b82 */ /* 0x000e220000000a00 */
[----:B------:R-:W-:Y:S02]  /*11c0*/  SEL R10, R10, RZ, !P0 ;  /* 0x000000ff0a0a7207 */ /* 0x000fe40004000000 */
[----:B------:R-:W-:Y:S01]  /*11d0*/  SEL R11, R11, RZ, !P0 ;  /* 0x000000ff0b0b7207 */ /* 0x000fe20004000000 */
[----:B------:R-:W-:Y:S01]  /*11e0*/  FADD R5, R32, -R27 ;  /* 0x8000001b20057221 */ /* 0x000fe20000000000 */
[----:B------:R-:W-:Y:S01]  /*11f0*/  FADD R4, R7, -R4 ;  /* 0x8000000407047221 */ /* 0x000fe20000000000 */
[----:B------:R-:W-:Y:S02]  /*1200*/  FADD R10, R10, -R29 ;  /* 0x8000001d0a0a7221 */ /* 0x000fe40000000000 */
[----:B------:R-:W-:Y:S01]  /*1210*/  FADD R11, R11, -R20 ;  /* 0x800000140b0b7221 */ /* 0x000fe20000000000 */
[----:B------:R-:W-:Y:S01]  /*1220*/  SEL R7, R26, RZ, !P0 ;  /* 0x000000ff1a077207 */ /* 0x000fe20004000000 */
[----:B------:R-:W-:Y:S01]  /*1230*/  FMUL R10, R37, R10 ;  /* 0x0000000a250a7220 */ /* 0x000fe20000400000 */
[----:B------:R-:W-:Y:S01]  /*1240*/  SEL R20, R3, RZ, !P0 ;  /* 0x000000ff03147207 */ /* 0x000fe20004000000 */
[----:B------:R-:W-:Y:S01]  /*1250*/  FMUL R5, R36, R5 ;  /* 0x0000000524057220 */ /* 0x000fe20000400000 */
[----:B------:R-:W-:Y:S01]  /*1260*/  FMUL R4, R35, R4 ;  /* 0x0000000423047220 */ /* 0x000fe20000400000 */
[----:B------:R-:W-:-:S02]  /*1270*/  FMUL R11, R34, R11 ;  /* 0x0000000b220b7220 */ /* 0x000fc40000400000 */
[----:B------:R-:W-:Y:S01]  /*1280*/  FFMA R5, R30, R5, R23 ;  /* 0x000000051e057223 */ /* 0x000fe20000000017 */
[----:B------:R-:W-:Y:S01]  /*1290*/  FFMA R4, R31, R4, R22 ;  /* 0x000000041f047223 */ /* 0x000fe20000000016 */
[----:B------:R-:W-:Y:S01]  /*12a0*/  FFMA R7, R7, R10, R20 ;  /* 0x0000000a07077223 */ /* 0x000fe20000000014 */
[----:B------:R-:W-:Y:S01]  /*12b0*/  FFMA R6, R25, R11, R6 ;  /* 0x0000000b19067223 */ /* 0x000fe20000000006 */
[----:B0-----:R-:W-:Y:S01]  /*12c0*/  IMAD.WIDE R8, R21, 0x4, R8 ;  /* 0x0000000415087825 */ /* 0x001fe200078e0208 */
[----:B----4-:R-:W-:Y:S02]  /*12d0*/  SEL R12, R12, RZ, P3 ;  /* 0x000000ff0c0c7207 */ /* 0x010fe40001800000 */
[----:B------:R-:W-:Y:S02]  /*12e0*/  SEL R13, R13, RZ, P3 ;  /* 0x000000ff0d0d7207 */ /* 0x000fe40001800000 */
[----:B------:R-:W-:Y:S02]  /*12f0*/  SEL R14, R14, RZ, P3 ;  /* 0x000000ff0e0e7207 */ /* 0x000fe40001800000 */
[----:B------:R-:W-:-:S02]  /*1300*/  SEL R15, R15, RZ, P3 ;  /* 0x000000ff0f0f7207 */ /* 0x000fc40001800000 */
[----:B------:R-:W-:Y:S02]  /*1310*/  FSETP.GEU.AND P3, PT, R2, RZ, PT ;  /* 0x000000ff0200720b */ /* 0x000fe40003f6e000 */
[----:B------:R-:W-:Y:S02]  /*1320*/  @!P1 SEL R12, R42, RZ, P6 ;  /* 0x000000ff2a0c9207 */ /* 0x000fe40003000000 */
[----:B------:R-:W-:Y:S02]  /*1330*/  @!P1 SEL R13, R0, RZ, P5 ;  /* 0x000000ff000d9207 */ /* 0x000fe40002800000 */
[----:B------:R-:W-:Y:S02]  /*1340*/  @!P1 SEL R14, R43, RZ, P4 ;  /* 0x000000ff2b0e9207 */ /* 0x000fe40002000000 */
[----:B------:R-:W-:Y:S02]  /*1350*/  @!P1 SEL R15, R2, RZ, P3 ;  /* 0x000000ff020f9207 */ /* 0x000fe40001800000 */
[----:B------:R-:W-:-:S02]  /*1360*/  SEL R16, R16, RZ, P2 ;  /* 0x000000ff10107207 */ /* 0x000fc40001000000 */
[----:B------:R-:W-:Y:S02]  /*1370*/  SEL R17, R17, RZ, P2 ;  /* 0x000000ff11117207 */ /* 0x000fe40001000000 */
[----:B------:R-:W-:Y:S02]  /*1380*/  SEL R18, R18, RZ, P2 ;  /* 0x000000ff12127207 */ /* 0x000fe40001000000 */
[----:B------:R-:W-:Y:S02]  /*1390*/  SEL R19, R19, RZ, P2 ;  /* 0x000000ff13137207 */ /* 0x000fe40001000000 */
[----:B------:R-:W-:Y:S02]  /*13a0*/  FSETP.GEU.AND P4, PT, R4, RZ, PT ;  /* 0x000000ff0400720b */ /* 0x000fe40003f8e000 */
[----:B------:R-:W-:Y:S02]  /*13b0*/  FSETP.GEU.AND P3, PT, R5, RZ, PT ;  /* 0x000000ff0500720b */ /* 0x000fe40003f6e000 */
[----:B------:R-:W-:-:S02]  /*13c0*/  FSETP.GEU.AND P2, PT, R7, RZ, PT ;  /* 0x000000ff0700720b */ /* 0x000fc40003f4e000 */
[----:B------:R-:W-:Y:S02]  /*13d0*/  FSETP.GEU.AND P1, PT, R6, RZ, PT ;  /* 0x000000ff0600720b */ /* 0x000fe40003f2e000 */
[----:B------:R-:W-:Y:S02]  /*13e0*/  @!P0 SEL R16, R4, RZ, P4 ;  /* 0x000000ff04108207 */ /* 0x000fe40002000000 */
[----:B------:R-:W-:Y:S02]  /*13f0*/  @!P0 SEL R17, R5, RZ, P3 ;  /* 0x000000ff05118207 */ /* 0x000fe40001800000 */
[----:B------:R-:W-:Y:S02]  /*1400*/  @!P0 SEL R18, R7, RZ, P2 ;  /* 0x000000ff07128207 */ /* 0x000fe40001000000 */
[----:B------:R-:W-:Y:S01]  /*1410*/  @!P0 SEL R19, R6, RZ, P1 ;  /* 0x000000ff06138207 */ /* 0x000fe20000800000 */
[----:B------:R-:W-:Y:S04]  /*1420*/  STG.E.128 desc[UR4][R8.64], R12 ;  /* 0x0000000c08007986 */ /* 0x000fe8000c101d04 */
[----:B------:R-:W-:Y:S01]  /*1430*/  STG.E.128 desc[UR4][R8.64+0x800], R16 ;  /* 0x0008001008007986 */ /* 0x000fe2000c101d04 */
[----:B------:R-:W-:Y:S05]  /*1440*/  EXIT ;  /* 0x000000000000794d */ /* 0x000fea0003800000 */
.L_x_0:
[----:B------:R-:W-:-:S00]  /*1450*/  BRA `(.L_x_0) ;  /* 0xfffffffc00fc7947 */ /* 0x000fc0000383ffff */
[----:B------:R-:W-:-:S00]  /*1460*/  NOP ;  /* 0x0000000000007918 */ /* 0x000fc00000000000 */
        /* <DEDUP_REMOVED lines=9> */
.L_x_1:


//--------------------- .nv.global.init           --------------------------
	.section	.nv.global.init,"aw",@progbits
.nv.global.init:
	.type		_$_str,@object
	.size		_$_str,(_$_str_$_2 - _$_str)
_$_str:
        /*0000*/ 	.byte	0x5f, 0x5f, 0x43, 0x55, 0x44, 0x41, 0x5f, 0x46, 0x54, 0x5a, 0x00
	.type		_$_str_$_2,@object
	.size		_$_str_$_2,(.L_1 - _$_str_$_2)
_$_str_$_2:
        /*000b*/ 	.byte	0x5f, 0x5f, 0x43, 0x55, 0x44, 0x41, 0x5f, 0x50, 0x52, 0x45, 0x43, 0x5f, 0x53, 0x51, 0x52, 0x54
        /*001b*/ 	.byte	0x00
.L_1:


//--------------------- .nv.constant0.triton_poi_fused_cat_20 --------------------------
	.section	.nv.constant0.triton_poi_fused_cat_20,"a",@progbits
	.sectionflags	@""
	.align	4
.nv.constant0.triton_poi_fused_cat_20:
	.zero		588
